//
// Generated by NVIDIA NVVM Compiler
//
// Compiler Build ID: CL-36424714
// Cuda compilation tools, release 13.0, V13.0.88
// Based on NVVM 20.0.0
//

.version 9.0
.target sm_100
.address_size 64

	// .globl	_Z6grid3Diiii
.extern .func  (.param .b32 func_retval0) vprintf
(
	.param .b64 vprintf_param_0,
	.param .b64 vprintf_param_1
)
;
.global .align 4 .b8 a[268435456];
.global .align 4 .b8 b[268435456];
.global .align 1 .b8 $str[33] = {97, 114, 114, 97, 121, 95, 115, 105, 122, 101, 32, 37, 51, 100, 32, 120, 32, 37, 51, 100, 32, 120, 32, 37, 51, 100, 32, 61, 32, 37, 100, 10};
.global .align 1 .b8 $str$1[35] = {116, 104, 114, 101, 97, 100, 32, 98, 108, 111, 99, 107, 32, 37, 51, 100, 32, 120, 32, 37, 51, 100, 32, 120, 32, 37, 51, 100, 32, 61, 32, 37, 100, 10};
.global .align 1 .b8 $str$2[34] = {116, 104, 114, 101, 97, 100, 32, 103, 114, 105, 100, 32, 37, 51, 100, 32, 120, 32, 37, 51, 100, 32, 120, 32, 37, 51, 100, 32, 61, 32, 37, 100, 10};
.global .align 1 .b8 $str$3[36] = {116, 111, 116, 97, 108, 32, 110, 117, 109, 98, 101, 114, 32, 111, 102, 32, 116, 104, 114, 101, 97, 100, 115, 32, 105, 110, 32, 103, 114, 105, 100, 32, 37, 100, 10};
.global .align 1 .b8 $str$4[47] = {97, 91, 37, 100, 93, 32, 91, 37, 100, 93, 32, 91, 37, 100, 93, 32, 61, 32, 37, 105, 32, 97, 110, 100, 32, 98, 91, 37, 100, 93, 32, 91, 37, 100, 93, 32, 91, 37, 100, 93, 32, 61, 32, 37, 102, 10};
.global .align 1 .b8 $str$5[61] = {102, 111, 114, 32, 116, 104, 114, 101, 97, 100, 32, 119, 105, 116, 104, 32, 51, 68, 45, 114, 97, 110, 107, 32, 37, 100, 32, 49, 68, 45, 114, 97, 110, 107, 32, 37, 100, 32, 98, 108, 111, 99, 107, 32, 114, 97, 110, 107, 32, 105, 110, 32, 103, 114, 105, 100, 32, 37, 100, 10};

.visible .entry _Z6grid3Diiii(
	.param .u32 _Z6grid3Diiii_param_0,
	.param .u32 _Z6grid3Diiii_param_1,
	.param .u32 _Z6grid3Diiii_param_2,
	.param .u32 _Z6grid3Diiii_param_3
)
{
	.local .align 8 .b8 	__local_depot0[40];
	.reg .b64 	%SP;
	.reg .b64 	%SPL;
	.reg .pred 	%p<7>;
	.reg .b32 	%r<47>;
	.reg .b32 	%f<4>;
	.reg .b64 	%rd<26>;
	.reg .b64 	%fd<2>;

	mov.u64 	%SPL, __local_depot0;
	cvta.local.u64 	%SP, %SPL;
	ld.param.u32 	%r17, [_Z6grid3Diiii_param_0];
	ld.param.u32 	%r21, [_Z6grid3Diiii_param_1];
	ld.param.u32 	%r19, [_Z6grid3Diiii_param_2];
	ld.param.u32 	%r20, [_Z6grid3Diiii_param_3];
	mov.u32 	%r1, %ctaid.x;
	mov.u32 	%r2, %ntid.x;
	mov.u32 	%r22, %tid.x;
	mad.lo.s32 	%r3, %r1, %r2, %r22;
	mov.u32 	%r4, %ctaid.y;
	mov.u32 	%r5, %ntid.y;
	mov.u32 	%r6, %tid.y;
	mad.lo.s32 	%r23, %r4, %r5, %r6;
	mov.u32 	%r8, %ctaid.z;
	mov.u32 	%r9, %ntid.z;
	mov.u32 	%r10, %tid.z;
	mad.lo.s32 	%r11, %r8, %r9, %r10;
	setp.ge.s32 	%p1, %r3, %r17;
	setp.ge.s32 	%p2, %r23, %r21;
	or.pred  	%p3, %p1, %p2;
	setp.ge.s32 	%p4, %r11, %r19;
	or.pred  	%p5, %p3, %p4;
	@%p5 bra 	$L__BB0_3;
	mul.lo.s32 	%r24, %r2, %r5;
	mul.lo.s32 	%r12, %r24, %r9;
	mov.u32 	%r13, %nctaid.x;
	mov.u32 	%r14, %nctaid.y;
	mad.lo.s32 	%r25, %r10, %r5, %r6;
	mad.lo.s32 	%r15, %r25, %r2, %r1;
	mad.lo.s32 	%r26, %r8, %r14, %r4;
	mad.lo.s32 	%r16, %r26, %r13, %r1;
	mad.lo.s32 	%r27, %r16, %r12, %r15;
	mul.wide.u32 	%rd3, %r11, 1048576;
	mov.u64 	%rd4, a;
	add.s64 	%rd5, %rd4, %rd3;
	mul.wide.u32 	%rd6, %r23, 2048;
	add.s64 	%rd7, %rd5, %rd6;
	mul.wide.s32 	%rd8, %r3, 4;
	add.s64 	%rd1, %rd7, %rd8;
	st.global.u32 	[%rd1], %r27;
	cvt.rn.f32.s32 	%f1, %r27;
	sqrt.rn.f32 	%f2, %f1;
	mov.u64 	%rd9, b;
	add.s64 	%rd10, %rd9, %rd3;
	add.s64 	%rd11, %rd10, %rd6;
	add.s64 	%rd2, %rd11, %rd8;
	st.global.f32 	[%rd2], %f2;
	setp.ne.s32 	%p6, %r27, %r20;
	@%p6 bra 	$L__BB0_3;
	mov.u32 	%r28, %nctaid.z;
	mul.lo.s32 	%r29, %r13, %r14;
	mul.lo.s32 	%r30, %r29, %r28;
	add.u64 	%rd12, %SP, 0;
	add.u64 	%rd13, %SPL, 0;
	st.local.v2.u32 	[%rd13], {%r17, %r21};
	mul.lo.s32 	%r31, %r21, %r17;
	mul.lo.s32 	%r32, %r31, %r19;
	st.local.v2.u32 	[%rd13+8], {%r19, %r32};
	mov.u64 	%rd14, $str;
	cvta.global.u64 	%rd15, %rd14;
	{ // callseq 0, 0
	.param .b64 param0;
	st.param.b64 	[param0], %rd15;
	.param .b64 param1;
	st.param.b64 	[param1], %rd12;
	.param .b32 retval0;
	call.uni (retval0), 
	vprintf, 
	(
	param0, 
	param1
	);
	ld.param.b32 	%r33, [retval0];
	} // callseq 0
	st.local.v2.u32 	[%rd13], {%r2, %r5};
	st.local.v2.u32 	[%rd13+8], {%r9, %r12};
	mov.u64 	%rd16, $str$1;
	cvta.global.u64 	%rd17, %rd16;
	{ // callseq 1, 0
	.param .b64 param0;
	st.param.b64 	[param0], %rd17;
	.param .b64 param1;
	st.param.b64 	[param1], %rd12;
	.param .b32 retval0;
	call.uni (retval0), 
	vprintf, 
	(
	param0, 
	param1
	);
	ld.param.b32 	%r35, [retval0];
	} // callseq 1
	st.local.v2.u32 	[%rd13], {%r13, %r14};
	st.local.v2.u32 	[%rd13+8], {%r28, %r30};
	mov.u64 	%rd18, $str$2;
	cvta.global.u64 	%rd19, %rd18;
	{ // callseq 2, 0
	.param .b64 param0;
	st.param.b64 	[param0], %rd19;
	.param .b64 param1;
	st.param.b64 	[param1], %rd12;
	.param .b32 retval0;
	call.uni (retval0), 
	vprintf, 
	(
	param0, 
	param1
	);
	ld.param.b32 	%r37, [retval0];
	} // callseq 2
	mul.lo.s32 	%r39, %r12, %r30;
	st.local.u32 	[%rd13], %r39;
	mov.u64 	%rd20, $str$3;
	cvta.global.u64 	%rd21, %rd20;
	{ // callseq 3, 0
	.param .b64 param0;
	st.param.b64 	[param0], %rd21;
	.param .b64 param1;
	st.param.b64 	[param1], %rd12;
	.param .b32 retval0;
	call.uni (retval0), 
	vprintf, 
	(
	param0, 
	param1
	);
	ld.param.b32 	%r40, [retval0];
	} // callseq 3
	ld.global.u32 	%r42, [%rd1];
	ld.global.f32 	%f3, [%rd2];
	cvt.f64.f32 	%fd1, %f3;
	st.local.v2.u32 	[%rd13], {%r11, %r23};
	st.local.v2.u32 	[%rd13+8], {%r3, %r42};
	st.local.v2.u32 	[%rd13+16], {%r11, %r23};
	st.local.u32 	[%rd13+24], %r3;
	st.local.f64 	[%rd13+32], %fd1;
	mov.u64 	%rd22, $str$4;
	cvta.global.u64 	%rd23, %rd22;
	{ // callseq 4, 0
	.param .b64 param0;
	st.param.b64 	[param0], %rd23;
	.param .b64 param1;
	st.param.b64 	[param1], %rd12;
	.param .b32 retval0;
	call.uni (retval0), 
	vprintf, 
	(
	param0, 
	param1
	);
	ld.param.b32 	%r43, [retval0];
	} // callseq 4
	st.local.v2.u32 	[%rd13], {%r20, %r15};
	st.local.u32 	[%rd13+8], %r16;
	mov.u64 	%rd24, $str$5;
	cvta.global.u64 	%rd25, %rd24;
	{ // callseq 5, 0
	.param .b64 param0;
	st.param.b64 	[param0], %rd25;
	.param .b64 param1;
	st.param.b64 	[param1], %rd12;
	.param .b32 retval0;
	call.uni (retval0), 
	vprintf, 
	(
	param0, 
	param1
	);
	ld.param.b32 	%r45, [retval0];
	} // callseq 5
$L__BB0_3:
	ret;

}


// ===== COMPILED SASS (sm_100) =====

	.target	sm_100

	.elftype	@"ET_EXEC"


//--------------------- .note.nv.tkinfo           --------------------------
	.section	.note.nv.tkinfo,"",@"SHT_NOTE"
	.sectionflags	@"SHF_NOTE_NV_TKINFO"
	.tkinfo
        /*0018*/ 	.word	0x00000002
        /*0030*/ 	.string	""
        /*0030*/ 	.string	"ptxas"
        /*0030*/ 	.string	"Cuda compilation tools, release 13.0, V13.0.88"
        /*0030*/ 	.string	"Build cuda_13.0.r13.0/compiler.36424714_0"
        /*0030*/ 	.string	"-arch sm_100 -m 64 "



//--------------------- .note.nv.cuinfo           --------------------------
	.section	.note.nv.cuinfo,"",@"SHT_NOTE"
	.sectionflags	@"SHF_NOTE_NV_CUINFO"
        /*0018*/ 	.short	0x0002
        /*001a*/ 	.short	0x0064
        /*001c*/ 	.short	0x0082
	.zero		2


//--------------------- .nv.info                  --------------------------
	.section	.nv.info,"",@"SHT_CUDA_INFO"
	.align	4


	//----- nvinfo : EIATTR_REGCOUNT
	.align		4
        /*0000*/ 	.byte	0x04, 0x2f
        /*0002*/ 	.short	(.L_9 - .L_8)
	.align		4
.L_8:
        /*0004*/ 	.word	index@(_Z6grid3Diiii)
        /*0008*/ 	.word	0x00000022


	//----- nvinfo : EIATTR_FRAME_SIZE
	.align		4
.L_9:
        /*000c*/ 	.byte	0x04, 0x11
        /*000e*/ 	.short	(.L_11 - .L_10)
	.align		4
.L_10:
        /*0010*/ 	.word	index@($__internal_0_$__cuda_sm20_sqrt_rn_f32_slowpath)
        /*0014*/ 	.word	0x00000028


	//----- nvinfo : EIATTR_FRAME_SIZE
	.align		4
.L_11:
        /*0018*/ 	.byte	0x04, 0x11
        /*001a*/ 	.short	(.L_13 - .L_12)
	.align		4
.L_12:
        /*001c*/ 	.word	index@(_Z6grid3Diiii)
        /*0020*/ 	.word	0x00000028


	//----- nvinfo : EIATTR_MIN_STACK_SIZE
	.align		4
.L_13:
        /*0024*/ 	.byte	0x04, 0x12
        /*0026*/ 	.short	(.L_15 - .L_14)
	.align		4
.L_14:
        /*0028*/ 	.word	index@(_Z6grid3Diiii)
        /*002c*/ 	.word	0x00000028
.L_15:


//--------------------- .nv.compat                --------------------------
	.section	.nv.compat,"",@"SHT_CUDA_COMPAT_INFO"
	.align	4
        /*0000*/ 	.byte	0x02, 0x09, 0x00, 0x00, 0x02, 0x02, 0x01, 0x00, 0x02, 0x05, 0x05, 0x00, 0x03, 0x07, 0x01, 0x01
        /*0010*/ 	.byte	0x02, 0x03, 0x00, 0x00, 0x02, 0x06, 0x01, 0x00, 0x04, 0x0b, 0x08, 0x00, 0x01, 0x00, 0x00, 0x00
        /*0020*/ 	.byte	0x00, 0x00, 0x00, 0x00


//--------------------- .nv.info._Z6grid3Diiii    --------------------------
	.section	.nv.info._Z6grid3Diiii,"",@"SHT_CUDA_INFO"
	.sectionflags	@""
	.align	4


	//----- nvinfo : EIATTR_CUDA_API_VERSION
	.align		4
        /*0000*/ 	.byte	0x04, 0x37
        /*0002*/ 	.short	(.L_17 - .L_16)
.L_16:
        /*0004*/ 	.word	0x00000082


	//----- nvinfo : EIATTR_KPARAM_INFO
	.align		4
.L_17:
        /*0008*/ 	.byte	0x04, 0x17
        /*000a*/ 	.short	(.L_19 - .L_18)
.L_18:
        /*000c*/ 	.word	0x00000000
        /*0010*/ 	.short	0x0003
        /*0012*/ 	.short	0x000c
        /*0014*/ 	.byte	0x00, 0xf0, 0x11, 0x00


	//----- nvinfo : EIATTR_KPARAM_INFO
	.align		4
.L_19:
        /*0018*/ 	.byte	0x04, 0x17
        /*001a*/ 	.short	(.L_21 - .L_20)
.L_20:
        /*001c*/ 	.word	0x00000000
        /*0020*/ 	.short	0x0002
        /*0022*/ 	.short	0x0008
        /*0024*/ 	.byte	0x00, 0xf0, 0x11, 0x00


	//----- nvinfo : EIATTR_KPARAM_INFO
	.align		4
.L_21:
        /*0028*/ 	.byte	0x04, 0x17
        /*002a*/ 	.short	(.L_23 - .L_22)
.L_22:
        /*002c*/ 	.word	0x00000000
        /*0030*/ 	.short	0x0001
        /*0032*/ 	.short	0x0004
        /*0034*/ 	.byte	0x00, 0xf0, 0x11, 0x00


	//----- nvinfo : EIATTR_KPARAM_INFO
	.align		4
.L_23:
        /*0038*/ 	.byte	0x04, 0x17
        /*003a*/ 	.short	(.L_25 - .L_24)
.L_24:
        /*003c*/ 	.word	0x00000000
        /*0040*/ 	.short	0x0000
        /*0042*/ 	.short	0x0000
        /*0044*/ 	.byte	0x00, 0xf0, 0x11, 0x00


	//----- nvinfo : EIATTR_SPARSE_MMA_MASK
	.align		4
.L_25:
        /*0048*/ 	.byte	0x03, 0x50
        /*004a*/ 	.short	0x0000


	//----- nvinfo : EIATTR_MAXREG_COUNT
	.align		4
        /*004c*/ 	.byte	0x03, 0x1b
        /*004e*/ 	.short	0x00ff


	//----- nvinfo : EIATTR_EXTERNS
	.align		4
        /*0050*/ 	.byte	0x04, 0x0f
        /*0052*/ 	.short	(.L_27 - .L_26)


	//   ....[0]....
	.align		4
.L_26:
        /*0054*/ 	.word	index@(vprintf)


	//----- nvinfo : EIATTR_MERCURY_ISA_VERSION
	.align		4
.L_27:
        /*0058*/ 	.byte	0x03, 0x5f
        /*005a*/ 	.short	0x0101


	//----- nvinfo : EIATTR_VRC_CTA_INIT_COUNT
	.align		4
        /*005c*/ 	.byte	0x02, 0x4a
	.zero		1
	.zero		1


	//----- nvinfo : EIATTR_SYSCALL_OFFSETS
	.align		4
        /*0060*/ 	.byte	0x04, 0x46
        /*0062*/ 	.short	(.L_29 - .L_28)


	//   ....[0]....
.L_28:
        /*0064*/ 	.word	0x00000510


	//   ....[1]....
        /*0068*/ 	.word	0x00000640


	//   ....[2]....
        /*006c*/ 	.word	0x00000700


	//   ....[3]....
        /*0070*/ 	.word	0x000007a0


	//   ....[4]....
        /*0074*/ 	.word	0x000008a0


	//   ....[5]....
        /*0078*/ 	.word	0x00000960


	//----- nvinfo : EIATTR_EXIT_INSTR_OFFSETS
	.align		4
.L_29:
        /*007c*/ 	.byte	0x04, 0x1c
        /*007e*/ 	.short	(.L_31 - .L_30)


	//   ....[0]....
.L_30:
        /*0080*/ 	.word	0x000001b0


	//   ....[1]....
        /*0084*/ 	.word	0x00000410


	//   ....[2]....
        /*0088*/ 	.word	0x00000970


	//----- nvinfo : EIATTR_CRS_STACK_SIZE
	.align		4
.L_31:
        /*008c*/ 	.byte	0x04, 0x1e
        /*008e*/ 	.short	(.L_33 - .L_32)
.L_32:
        /*0090*/ 	.word	0x00000000


	//----- nvinfo : EIATTR_CBANK_PARAM_SIZE
	.align		4
.L_33:
        /*0094*/ 	.byte	0x03, 0x19
        /*0096*/ 	.short	0x0010


	//----- nvinfo : EIATTR_PARAM_CBANK
	.align		4
        /*0098*/ 	.byte	0x04, 0x0a
        /*009a*/ 	.short	(.L_35 - .L_34)
	.align		4
.L_34:
        /*009c*/ 	.word	index@(.nv.constant0._Z6grid3Diiii)
        /*00a0*/ 	.short	0x0380
        /*00a2*/ 	.short	0x0010


	//----- nvinfo : EIATTR_SW_WAR
	.align		4
.L_35:
        /*00a4*/ 	.byte	0x04, 0x36
        /*00a6*/ 	.short	(.L_37 - .L_36)
.L_36:
        /*00a8*/ 	.word	0x00000008
.L_37:


//--------------------- .nv.callgraph             --------------------------
	.section	.nv.callgraph,"",@"SHT_CUDA_CALLGRAPH"
	.align	4
	.sectionentsize	8
	.align		4
        /*0000*/ 	.word	0x00000000
	.align		4
        /*0004*/ 	.word	0xffffffff
	.align		4
        /*0008*/ 	.word	index@(_Z6grid3Diiii)
	.align		4
        /*000c*/ 	.word	index@(vprintf)
	.align		4
        /*0010*/ 	.word	0x00000000
	.align		4
        /*0014*/ 	.word	0xfffffffe
	.align		4
        /*0018*/ 	.word	0x00000000
	.align		4
        /*001c*/ 	.word	0xfffffffd
	.align		4
        /*0020*/ 	.word	0x00000000
	.align		4
        /*0024*/ 	.word	0xfffffffc


//--------------------- .nv.constant4             --------------------------
	.section	.nv.constant4,"a",@progbits
	.align	8
	.align		8
.nv.constant4:
        /*0000*/ 	.dword	vprintf
	.align		8
        /*0008*/ 	.dword	a
	.align		8
        /*0010*/ 	.dword	b
	.align		8
        /*0018*/ 	.dword	$str
	.align		8
        /*0020*/ 	.dword	$str$1
	.align		8
        /*0028*/ 	.dword	$str$2
	.align		8
        /*0030*/ 	.dword	$str$3
	.align		8
        /*0038*/ 	.dword	$str$4
	.align		8
        /*0040*/ 	.dword	$str$5


//--------------------- .text._Z6grid3Diiii       --------------------------
	.section	.text._Z6grid3Diiii,"ax",@progbits
	.align	128
        .global         _Z6grid3Diiii
        .type           _Z6grid3Diiii,@function
        .size           _Z6grid3Diiii,(.L_x_11 - _Z6grid3Diiii)
        .other          _Z6grid3Diiii,@"STO_CUDA_ENTRY STV_DEFAULT"
_Z6grid3Diiii:
.text._Z6grid3Diiii:
[----:B------:R-:W0:Y:S01]  /*0000*/  LDC R1, c[0x0][0x37c] ;  /* 0x0000df00ff017b82 */ /* 0x000e220000000800 */
[----:B------:R-:W1:Y:S01]  /*0010*/  S2R R25, SR_TID.Y ;  /* 0x0000000000197919 */ /* 0x000e620000002200 */
[----:B------:R-:W2:Y:S01]  /*0020*/  LDCU UR39, c[0x0][0x2fc] ;  /* 0x00005f80ff2777ac */ /* 0x000ea20008000800 */
[----:B0-----:R-:W-:-:S05]  /*0030*/  IADD3 R1, PT, PT, R1, -0x28, RZ ;  /* 0xffffffd801017810 */ /* 0x001fca0007ffe0ff */
[----:B------:R-:W0:Y:S01]  /*0040*/  S2UR UR40, SR_CTAID.X ;  /* 0x00000000002879c3 */ /* 0x000e220000002500 */
[----:B------:R-:W1:Y:S01]  /*0050*/  S2R R4, SR_CTAID.Y ;  /* 0x0000000000047919 */ /* 0x000e620000002600 */
[----:B------:R-:W3:Y:S01]  /*0060*/  LDCU UR41, c[0x0][0x360] ;  /* 0x00006c00ff2977ac */ /* 0x000ee20008000800 */
[----:B------:R-:W-:Y:S01]  /*0070*/  R2UR UR4, R1 ;  /* 0x00000000010472ca */ /* 0x000fe200000e0000 */
[----:B------:R-:W3:Y:S01]  /*0080*/  S2R R2, SR_TID.X ;  /* 0x0000000000027919 */ /* 0x000ee20000002100 */
[----:B------:R-:W1:Y:S01]  /*0090*/  LDCU UR42, c[0x0][0x364] ;  /* 0x00006c80ff2a77ac */ /* 0x000e620008000800 */
[----:B------:R-:W3:Y:S01]  /*00a0*/  S2R R3, SR_CTAID.X ;  /* 0x0000000000037919 */ /* 0x000ee20000002500 */
[----:B------:R-:W4:Y:S01]  /*00b0*/  LDCU.64 UR6, c[0x0][0x380] ;  /* 0x00007000ff0677ac */ /* 0x000f220008000a00 */
[----:B------:R-:W5:Y:S01]  /*00c0*/  S2R R0, SR_TID.Z ;  /* 0x0000000000007919 */ /* 0x000f620000002300 */
[----:B------:R-:W5:Y:S01]  /*00d0*/  LDCU UR43, c[0x0][0x368] ;  /* 0x00006d00ff2b77ac */ /* 0x000f620008000800 */
[----:B------:R-:W5:Y:S01]  /*00e0*/  S2R R5, SR_CTAID.Z ;  /* 0x0000000000057919 */ /* 0x000f620000002700 */
[----:B------:R-:W0:Y:S01]  /*00f0*/  LDCU UR5, c[0x0][0x388] ;  /* 0x00007100ff0577ac */ /* 0x000e220008000800 */
[----:B------:R-:W2:Y:S01]  /*0100*/  LDCU UR38, c[0x0][0x2f8] ;  /* 0x00005f00ff2677ac */ /* 0x000ea20008000800 */
[----:B-1----:R-:W-:-:S05]  /*0110*/  IMAD R17, R4, UR42, R25 ;  /* 0x0000002a04117c24 */ /* 0x002fca000f8e0219 */
[----:B----4-:R-:W-:Y:S01]  /*0120*/  ISETP.GE.AND P0, PT, R17, UR7, PT ;  /* 0x0000000711007c0c */ /* 0x010fe2000bf06270 */
[----:B--2---:R-:W-:Y:S01]  /*0130*/  UIADD3 UR38, UP0, UPT, UR4, UR38, URZ ;  /* 0x0000002604267290 */ /* 0x004fe2000ff1e0ff */
[----:B---3--:R-:W-:-:S03]  /*0140*/  IMAD R2, R3, UR41, R2 ;  /* 0x0000002903027c24 */ /* 0x008fc6000f8e0202 */
[----:B------:R-:W-:Y:S02]  /*0150*/  UIADD3.X UR39, UPT, UPT, URZ, UR39, URZ, UP0, !UPT ;  /* 0x00000027ff277290 */ /* 0x000fe400087fe4ff */
[----:B------:R-:W-:Y:S01]  /*0160*/  ISETP.GE.OR P0, PT, R2, UR6, P0 ;  /* 0x0000000602007c0c */ /* 0x000fe20008706670 */
[----:B------:R-:W1:Y:S01]  /*0170*/  S2UR UR6, SR_CTAID.Z ;  /* 0x00000000000679c3 */ /* 0x000e620000002700 */
[----:B-----5:R-:W-:-:S05]  /*0180*/  IMAD R16, R5, UR43, R0 ;  /* 0x0000002b05107c24 */ /* 0x020fca000f8e0200 */
[----:B0-----:R-:W-:Y:S02]  /*0190*/  ISETP.GE.OR P0, PT, R16, UR5, P0 ;  /* 0x0000000510007c0c */ /* 0x001fe40008706670 */
[----:B------:R-:W0:Y:S11]  /*01a0*/  S2UR UR5, SR_CTAID.Y ;  /* 0x00000000000579c3 */ /* 0x000e360000002600 */
[----:B01----:R-:W-:Y:S05]  /*01b0*/  @P0 EXIT ;  /* 0x000000000000094d */ /* 0x003fea0003800000 */
[----:B------:R-:W0:Y:S01]  /*01c0*/  LDC.64 R4, c[0x4][0x8] ;  /* 0x01000200ff047b82 */ /* 0x000e220000000a00 */
[----:B------:R-:W1:Y:S01]  /*01d0*/  LDCU UR44, c[0x0][0x370] ;  /* 0x00006e00ff2c77ac */ /* 0x000e620008000800 */
[----:B------:R-:W-:Y:S01]  /*01e0*/  IMAD R25, R0, UR42, R25 ;  /* 0x0000002a00197c24 */ /* 0x000fe2000f8e0219 */
[----:B------:R-:W-:Y:S01]  /*01f0*/  BSSY.RECONVERGENT B0, `(.L_x_0) ;  /* 0x000001a000007945 */ /* 0x000fe20003800200 */
[----:B------:R-:W2:Y:S02]  /*0200*/  LDCU UR45, c[0x0][0x374] ;  /* 0x00006e80ff2d77ac */ /* 0x000ea40008000800 */
[----:B------:R-:W-:Y:S01]  /*0210*/  IMAD R25, R25, UR41, R3 ;  /* 0x0000002919197c24 */ /* 0x000fe2000f8e0203 */
[----:B------:R-:W-:Y:S01]  /*0220*/  UIMAD UR4, UR41, UR42, URZ ;  /* 0x0000002a290472a4 */ /* 0x000fe2000f8e02ff */
[----:B------:R-:W3:Y:S03]  /*0230*/  LDCU.64 UR36, c[0x0][0x358] ;  /* 0x00006b00ff2477ac */ /* 0x000ee60008000a00 */
[----:B------:R-:W-:-:S06]  /*0240*/  UIMAD UR4, UR4, UR43, URZ ;  /* 0x0000002b040472a4 */ /* 0x000fcc000f8e02ff */
[----:B------:R-:W-:Y:S01]  /*0250*/  IMAD.U32 R0, RZ, RZ, UR4 ;  /* 0x00000004ff007e24 */ /* 0x000fe2000f8e00ff */
[----:B--2---:R-:W-:Y:S01]  /*0260*/  UIMAD UR5, UR6, UR45, UR5 ;  /* 0x0000002d060572a4 */ /* 0x004fe2000f8e0205 */
[----:B0-----:R-:W-:-:S03]  /*0270*/  IMAD.WIDE.U32 R4, R16, 0x100000, R4 ;  /* 0x0010000010047825 */ /* 0x001fc600078e0004 */
[----:B-1----:R-:W-:Y:S01]  /*0280*/  UIMAD UR40, UR5, UR44, UR40 ;  /* 0x0000002c052872a4 */ /* 0x002fe2000f8e0228 */
[----:B------:R-:W-:-:S05]  /*0290*/  IMAD.WIDE.U32 R4, R17, 0x800, R4 ;  /* 0x0000080011047825 */ /* 0x000fca00078e0004 */
[----:B------:R-:W-:Y:S02]  /*02a0*/  IMAD R3, R0, UR40, R25 ;  /* 0x0000002800037c24 */ /* 0x000fe4000f8e0219 */
[----:B------:R-:W-:-:S03]  /*02b0*/  IMAD.WIDE R30, R2, 0x4, R4 ;  /* 0x00000004021e7825 */ /* 0x000fc600078e0204 */
[----:B------:R-:W-:Y:S02]  /*02c0*/  I2FP.F32.S32 R0, R3 ;  /* 0x0000000300007245 */ /* 0x000fe40000201400 */
[----:B---3--:R0:W-:Y:S02]  /*02d0*/  STG.E desc[UR36][R30.64], R3 ;  /* 0x000000031e007986 */ /* 0x0081e4000c101924 */
[----:B------:R-:W-:Y:S01]  /*02e0*/  IADD3 R4, PT, PT, R0, -0xd000000, RZ ;  /* 0xf300000000047810 */ /* 0x000fe20007ffe0ff */
[----:B------:R0:W1:Y:S03]  /*02f0*/  MUFU.RSQ R5, R0 ;  /* 0x0000000000057308 */ /* 0x0000660000001400 */
[----:B------:R-:W-:-:S13]  /*0300*/  ISETP.GT.U32.AND P0, PT, R4, 0x727fffff, PT ;  /* 0x727fffff0400780c */ /* 0x000fda0003f04070 */
[----:B0-----:R-:W-:Y:S05]  /*0310*/  @!P0 BRA `(.L_x_1) ;  /* 0x00000000000c8947 */ /* 0x001fea0003800000 */
[----:B------:R-:W-:-:S07]  /*0320*/  MOV R9, 0x340 ;  /* 0x0000034000097802 */ /* 0x000fce0000000f00 */
[----:B-1----:R-:W-:Y:S05]  /*0330*/  CALL.REL.NOINC `($__internal_0_$__cuda_sm20_sqrt_rn_f32_slowpath) ;  /* 0x0000000400907944 */ /* 0x002fea0003c00000 */
[----:B------:R-:W-:Y:S05]  /*0340*/  BRA `(.L_x_2) ;  /* 0x0000000000107947 */ /* 0x000fea0003800000 */
.L_x_1:
[----:B-1----:R-:W-:Y:S01]  /*0350*/  FMUL.FTZ R7, R0, R5 ;  /* 0x0000000500077220 */ /* 0x002fe20000410000 */
[----:B------:R-:W-:-:S03]  /*0360*/  FMUL.FTZ R5, R5, 0.5 ;  /* 0x3f00000005057820 */ /* 0x000fc60000410000 */
[----:B------:R-:W-:-:S04]  /*0370*/  FFMA R0, -R7, R7, R0 ;  /* 0x0000000707007223 */ /* 0x000fc80000000100 */
[----:B------:R-:W-:-:S07]  /*0380*/  FFMA R7, R0, R5, R7 ;  /* 0x0000000500077223 */ /* 0x000fce0000000007 */
.L_x_2:
[----:B------:R-:W-:Y:S05]  /*0390*/  BSYNC.RECONVERGENT B0 ;  /* 0x0000000000007941 */ /* 0x000fea0003800200 */
.L_x_0:
[----:B------:R-:W0:Y:S01]  /*03a0*/  LDC.64 R4, c[0x4][0x10] ;  /* 0x01000400ff047b82 */ /* 0x000e220000000a00 */
[----:B------:R-:W1:Y:S02]  /*03b0*/  LDCU UR4, c[0x0][0x38c] ;  /* 0x00007180ff0477ac */ /* 0x000e640008000800 */
[----:B-1----:R-:W-:Y:S01]  /*03c0*/  ISETP.NE.AND P0, PT, R3, UR4, PT ;  /* 0x0000000403007c0c */ /* 0x002fe2000bf05270 */
[----:B0-----:R-:W-:-:S04]  /*03d0*/  IMAD.WIDE.U32 R4, R16, 0x100000, R4 ;  /* 0x0010000010047825 */ /* 0x001fc800078e0004 */
[----:B------:R-:W-:-:S04]  /*03e0*/  IMAD.WIDE.U32 R4, R17, 0x800, R4 ;  /* 0x0000080011047825 */ /* 0x000fc800078e0004 */
[----:B------:R-:W-:-:S05]  /*03f0*/  IMAD.WIDE R28, R2, 0x4, R4 ;  /* 0x00000004021c7825 */ /* 0x000fca00078e0204 */
[----:B------:R0:W-:Y:S01]  /*0400*/  STG.E desc[UR36][R28.64], R7 ;  /* 0x000000071c007986 */ /* 0x0001e2000c101924 */
[----:B------:R-:W-:Y:S05]  /*0410*/  @P0 EXIT ;  /* 0x000000000000094d */ /* 0x000fea0003800000 */
[----:B------:R-:W1:Y:S01]  /*0420*/  LDC.64 R10, c[0x0][0x380] ;  /* 0x0000e000ff0a7b82 */ /* 0x000e620000000a00 */
[----:B------:R-:W-:Y:S01]  /*0430*/  MOV R0, 0x0 ;  /* 0x0000000000007802 */ /* 0x000fe20000000f00 */
[----:B------:R-:W2:Y:S01]  /*0440*/  LDCU.64 UR4, c[0x4][0x18] ;  /* 0x01000300ff0477ac */ /* 0x000ea20008000a00 */
[----:B------:R-:W-:Y:S01]  /*0450*/  IMAD.U32 R6, RZ, RZ, UR38 ;  /* 0x00000026ff067e24 */ /* 0x000fe2000f8e00ff */
[----:B0-----:R-:W-:-:S04]  /*0460*/  MOV R7, UR39 ;  /* 0x0000002700077c02 */ /* 0x001fc80008000f00 */
[----:B------:R-:W0:Y:S08]  /*0470*/  LDC R12, c[0x0][0x388] ;  /* 0x0000e200ff0c7b82 */ /* 0x000e300000000800 */
[----:B------:R-:W3:Y:S01]  /*0480*/  LDC R18, c[0x0][0x378] ;  /* 0x0000de00ff127b82 */ /* 0x000ee20000000800 */
[----:B--2---:R-:W-:Y:S01]  /*0490*/  IMAD.U32 R4, RZ, RZ, UR4 ;  /* 0x00000004ff047e24 */ /* 0x004fe2000f8e00ff */
[----:B------:R-:W-:Y:S01]  /*04a0*/  MOV R5, UR5 ;  /* 0x0000000500057c02 */ /* 0x000fe20008000f00 */
[----:B-1----:R-:W-:Y:S01]  /*04b0*/  IMAD R13, R11, R10, RZ ;  /* 0x0000000a0b0d7224 */ /* 0x002fe200078e02ff */
[----:B------:R1:W-:Y:S04]  /*04c0*/  STL.64 [R1], R10 ;  /* 0x0000000a01007387 */ /* 0x0003e80000100a00 */
[----:B------:R1:W2:Y:S01]  /*04d0*/  LDC.64 R8, c[0x4][R0] ;  /* 0x0100000000087b82 */ /* 0x0002a20000000a00 */
[----:B0-----:R-:W-:-:S05]  /*04e0*/  IMAD R13, R13, R12, RZ ;  /* 0x0000000c0d0d7224 */ /* 0x001fca00078e02ff */
[----:B------:R1:W-:Y:S02]  /*04f0*/  STL.64 [R1+0x8], R12 ;  /* 0x0000080c01007387 */ /* 0x0003e40000100a00 */
[----:B------:R-:W-:-:S07]  /*0500*/  LEPC R20, `(.L_x_3) ;  /* 0x000000001014794e */ /* 0x000fce0000000000 */
[----:B-123--:R-:W-:Y:S05]  /*0510*/  CALL.ABS.NOINC R8 ;  /* 0x0000000008007343 */ /* 0x00efea0003c00000 */
.L_x_3:
[----:B------:R-:W-:Y:S02]  /*0520*/  UIMAD UR4, UR41, UR42, URZ ;  /* 0x0000002a290472a4 */ /* 0x000fe4000f8e02ff */
[----:B------:R-:W-:Y:S01]  /*0530*/  MOV R10, UR41 ;  /* 0x00000029000a7c02 */ /* 0x000fe20008000f00 */
[----:B------:R-:W-:Y:S01]  /*0540*/  IMAD.U32 R11, RZ, RZ, UR42 ;  /* 0x0000002aff0b7e24 */ /* 0x000fe2000f8e00ff */
[----:B------:R-:W-:Y:S01]  /*0550*/  MOV R22, UR43 ;  /* 0x0000002b00167c02 */ /* 0x000fe20008000f00 */
[----:B------:R-:W0:Y:S01]  /*0560*/  LDCU.64 UR6, c[0x4][0x20] ;  /* 0x01000400ff0677ac */ /* 0x000e220008000a00 */
[----:B------:R-:W-:Y:S01]  /*0570*/  MOV R26, 0x0 ;  /* 0x00000000001a7802 */ /* 0x000fe20000000f00 */
[----:B------:R-:W-:Y:S01]  /*0580*/  IMAD.U32 R23, RZ, RZ, UR4 ;  /* 0x00000004ff177e24 */ /* 0x000fe2000f8e00ff */
[----:B------:R1:W-:Y:S01]  /*0590*/  STL.64 [R1], R10 ;  /* 0x0000000a01007387 */ /* 0x0003e20000100a00 */
[----:B------:R-:W-:Y:S01]  /*05a0*/  UIMAD UR4, UR44, UR45, URZ ;  /* 0x0000002d2c0472a4 */ /* 0x000fe2000f8e02ff */
[----:B------:R1:W2:Y:S01]  /*05b0*/  LDC.64 R8, c[0x4][R26] ;  /* 0x010000001a087b82 */ /* 0x0002a20000000a00 */
[----:B------:R-:W-:Y:S01]  /*05c0*/  IMAD R23, R23, UR43, RZ ;  /* 0x0000002b17177c24 */ /* 0x000fe2000f8e02ff */
[----:B------:R-:W-:Y:S01]  /*05d0*/  MOV R7, UR39 ;  /* 0x0000002700077c02 */ /* 0x000fe20008000f00 */
[----:B------:R-:W-:-:S02]  /*05e0*/  IMAD.U32 R6, RZ, RZ, UR38 ;  /* 0x00000026ff067e24 */ /* 0x000fc4000f8e00ff */
[----:B------:R-:W-:Y:S01]  /*05f0*/  IMAD R19, R18, UR4, RZ ;  /* 0x0000000412137c24 */ /* 0x000fe2000f8e02ff */
[----:B------:R1:W-:Y:S01]  /*0600*/  STL.64 [R1+0x8], R22 ;  /* 0x0000081601007387 */ /* 0x0003e20000100a00 */
[----:B0-----:R-:W-:Y:S01]  /*0610*/  IMAD.U32 R4, RZ, RZ, UR6 ;  /* 0x00000006ff047e24 */ /* 0x001fe2000f8e00ff */
[----:B------:R-:W-:-:S07]  /*0620*/  MOV R5, UR7 ;  /* 0x0000000700057c02 */ /* 0x000fce0008000f00 */
[----:B------:R-:W-:-:S07]  /*0630*/  LEPC R20, `(.L_x_4) ;  /* 0x000000001014794e */ /* 0x000fce0000000000 */
[----:B-12---:R-:W-:Y:S05]  /*0640*/  CALL.ABS.NOINC R8 ;  /* 0x0000000008007343 */ /* 0x006fea0003c00000 */
.L_x_4:
[----:B------:R-:W-:Y:S01]  /*0650*/  MOV R10, UR44 ;  /* 0x0000002c000a7c02 */ /* 0x000fe20008000f00 */
[----:B------:R-:W-:Y:S01]  /*0660*/  IMAD.U32 R11, RZ, RZ, UR45 ;  /* 0x0000002dff0b7e24 */ /* 0x000fe2000f8e00ff */
[----:B------:R0:W-:Y:S01]  /*0670*/  STL.64 [R1+0x8], R18 ;  /* 0x0000081201007387 */ /* 0x0001e20000100a00 */
[----:B------:R0:W1:Y:S01]  /*0680*/  LDC.64 R8, c[0x4][R26] ;  /* 0x010000001a087b82 */ /* 0x0000620000000a00 */
[----:B------:R-:W2:Y:S01]  /*0690*/  LDCU.64 UR4, c[0x4][0x28] ;  /* 0x01000500ff0477ac */ /* 0x000ea20008000a00 */
[----:B------:R-:W-:Y:S01]  /*06a0*/  IMAD.U32 R6, RZ, RZ, UR38 ;  /* 0x00000026ff067e24 */ /* 0x000fe2000f8e00ff */
[----:B------:R0:W-:Y:S01]  /*06b0*/  STL.64 [R1], R10 ;  /* 0x0000000a01007387 */ /* 0x0001e20000100a00 */
[----:B------:R-:W-:Y:S02]  /*06c0*/  MOV R7, UR39 ;  /* 0x0000002700077c02 */ /* 0x000fe40008000f00 */
[----:B--2---:R-:W-:Y:S02]  /*06d0*/  MOV R4, UR4 ;  /* 0x0000000400047c02 */ /* 0x004fe40008000f00 */
[----:B0-----:R-:W-:-:S07]  /*06e0*/  MOV R5, UR5 ;  /* 0x0000000500057c02 */ /* 0x001fce0008000f00 */
[----:B------:R-:W-:-:S07]  /*06f0*/  LEPC R20, `(.L_x_5) ;  /* 0x000000001014794e */ /* 0x000fce0000000000 */
[----:B-1----:R-:W-:Y:S05]  /*0700*/  CALL.ABS.NOINC R8 ;  /* 0x0000000008007343 */ /* 0x002fea0003c00000 */
.L_x_5:
[----:B------:R-:W-:Y:S01]  /*0710*/  IMAD R0, R23, R19, RZ ;  /* 0x0000001317007224 */ /* 0x000fe200078e02ff */
[----:B------:R0:W1:Y:S01]  /*0720*/  LDC.64 R8, c[0x4][R26] ;  /* 0x010000001a087b82 */ /* 0x0000620000000a00 */
[----:B------:R-:W2:Y:S01]  /*0730*/  LDCU.64 UR4, c[0x4][0x30] ;  /* 0x01000600ff0477ac */ /* 0x000ea20008000a00 */
[----:B------:R-:W-:Y:S02]  /*0740*/  MOV R6, UR38 ;  /* 0x0000002600067c02 */ /* 0x000fe40008000f00 */
[----:B------:R0:W-:Y:S01]  /*0750*/  STL [R1], R0 ;  /* 0x0000000001007387 */ /* 0x0001e20000100800 */
[----:B------:R-:W-:Y:S02]  /*0760*/  MOV R7, UR39 ;  /* 0x0000002700077c02 */ /* 0x000fe40008000f00 */
[----:B--2---:R-:W-:Y:S01]  /*0770*/  MOV R4, UR4 ;  /* 0x0000000400047c02 */ /* 0x004fe20008000f00 */
[----:B0-----:R-:W-:-:S07]  /*0780*/  IMAD.U32 R5, RZ, RZ, UR5 ;  /* 0x00000005ff057e24 */ /* 0x001fce000f8e00ff */
[----:B------:R-:W-:-:S07]  /*0790*/  LEPC R20, `(.L_x_6) ;  /* 0x000000001014794e */ /* 0x000fce0000000000 */
[----:B-1----:R-:W-:Y:S05]  /*07a0*/  CALL.ABS.NOINC R8 ;  /* 0x0000000008007343 */ /* 0x002fea0003c00000 */
.L_x_6:
[----:B------:R-:W2:Y:S04]  /*07b0*/  LDG.E R28, desc[UR36][R28.64] ;  /* 0x000000241c1c7981 */ /* 0x000ea8000c1e1900 */
[----:B------:R-:W3:Y:S01]  /*07c0*/  LDG.E R3, desc[UR36][R30.64] ;  /* 0x000000241e037981 */ /* 0x000ee2000c1e1900 */
[----:B------:R0:W1:Y:S01]  /*07d0*/  LDC.64 R10, c[0x4][R26] ;  /* 0x010000001a0a7b82 */ /* 0x0000620000000a00 */
[----:B------:R-:W4:Y:S01]  /*07e0*/  LDCU.64 UR4, c[0x4][0x38] ;  /* 0x01000700ff0477ac */ /* 0x000f220008000a00 */
[----:B------:R-:W-:Y:S01]  /*07f0*/  MOV R6, UR38 ;  /* 0x0000002600067c02 */ /* 0x000fe20008000f00 */
[----:B------:R0:W-:Y:S01]  /*0800*/  STL.64 [R1], R16 ;  /* 0x0000001001007387 */ /* 0x0001e20000100a00 */
[----:B------:R-:W-:-:S03]  /*0810*/  IMAD.U32 R7, RZ, RZ, UR39 ;  /* 0x00000027ff077e24 */ /* 0x000fc6000f8e00ff */
[----:B------:R0:W-:Y:S04]  /*0820*/  STL.64 [R1+0x10], R16 ;  /* 0x0000101001007387 */ /* 0x0001e80000100a00 */
[----:B------:R0:W-:Y:S01]  /*0830*/  STL [R1+0x18], R2 ;  /* 0x0000180201007387 */ /* 0x0001e20000100800 */
[----:B----4-:R-:W-:Y:S01]  /*0840*/  IMAD.U32 R4, RZ, RZ, UR4 ;  /* 0x00000004ff047e24 */ /* 0x010fe2000f8e00ff */
[----:B------:R-:W-:Y:S01]  /*0850*/  MOV R5, UR5 ;  /* 0x0000000500057c02 */ /* 0x000fe20008000f00 */
[----:B--2---:R-:W2:Y:S01]  /*0860*/  F2F.F64.F32 R8, R28 ;  /* 0x0000001c00087310 */ /* 0x004ea20000201800 */
[----:B---3--:R0:W-:Y:S04]  /*0870*/  STL.64 [R1+0x8], R2 ;  /* 0x0000080201007387 */ /* 0x0081e80000100a00 */
[----:B-12---:R0:W-:Y:S02]  /*0880*/  STL.64 [R1+0x20], R8 ;  /* 0x0000200801007387 */ /* 0x0061e40000100a00 */
[----:B------:R-:W-:-:S07]  /*0890*/  LEPC R20, `(.L_x_7) ;  /* 0x000000001014794e */ /* 0x000fce0000000000 */
[----:B0-----:R-:W-:Y:S05]  /*08a0*/  CALL.ABS.NOINC R10 ;  /* 0x000000000a007343 */ /* 0x001fea0003c00000 */
.L_x_7:
[----:B------:R-:W0:Y:S01]  /*08b0*/  LDC R24, c[0x0][0x38c] ;  /* 0x0000e300ff187b82 */ /* 0x000e220000000800 */
[----:B------:R-:W-:Y:S01]  /*08c0*/  MOV R0, UR40 ;  /* 0x0000002800007c02 */ /* 0x000fe20008000f00 */
[----:B------:R-:W1:Y:S01]  /*08d0*/  LDCU.64 UR4, c[0x4][0x40] ;  /* 0x01000800ff0477ac */ /* 0x000e620008000a00 */
[----:B------:R-:W-:Y:S02]  /*08e0*/  MOV R6, UR38 ;  /* 0x0000002600067c02 */ /* 0x000fe40008000f00 */
[----:B------:R-:W-:Y:S01]  /*08f0*/  MOV R7, UR39 ;  /* 0x0000002700077c02 */ /* 0x000fe20008000f00 */
[----:B------:R2:W-:Y:S02]  /*0900*/  STL [R1+0x8], R0 ;  /* 0x0000080001007387 */ /* 0x0005e40000100800 */
[----:B------:R-:W3:Y:S01]  /*0910*/  LDC.64 R26, c[0x4][R26] ;  /* 0x010000001a1a7b82 */ /* 0x000ee20000000a00 */
[----:B-1----:R-:W-:Y:S01]  /*0920*/  MOV R4, UR4 ;  /* 0x0000000400047c02 */ /* 0x002fe20008000f00 */
[----:B------:R-:W-:Y:S01]  /*0930*/  IMAD.U32 R5, RZ, RZ, UR5 ;  /* 0x00000005ff057e24 */ /* 0x000fe2000f8e00ff */
[----:B0-----:R2:W-:Y:S06]  /*0940*/  STL.64 [R1], R24 ;  /* 0x0000001801007387 */ /* 0x0015ec0000100a00 */
[----:B------:R-:W-:-:S07]  /*0950*/  LEPC R20, `(.L_x_8) ;  /* 0x000000001014794e */ /* 0x000fce0000000000 */
[----:B--23--:R-:W-:Y:S05]  /*0960*/  CALL.ABS.NOINC R26 ;  /* 0x000000001a007343 */ /* 0x00cfea0003c00000 */
.L_x_8:
[----:B------:R-:W-:Y:S05]  /*0970*/  EXIT ;  /* 0x000000000000794d */ /* 0x000fea0003800000 */
        .weak           $__internal_0_$__cuda_sm20_sqrt_rn_f32_slowpath
        .type           $__internal_0_$__cuda_sm20_sqrt_rn_f32_slowpath,@function
        .size           $__internal_0_$__cuda_sm20_sqrt_rn_f32_slowpath,(.L_x_11 - $__internal_0_$__cuda_sm20_sqrt_rn_f32_slowpath)
$__internal_0_$__cuda_sm20_sqrt_rn_f32_slowpath:
[----:B------:R-:W-:-:S13]  /*0980*/  LOP3.LUT P0, RZ, R0, 0x7fffffff, RZ, 0xc0, !PT ;  /* 0x7fffffff00ff7812 */ /* 0x000fda000780c0ff */
[----:B------:R-:W-:Y:S01]  /*0990*/  @!P0 IMAD.MOV.U32 R4, RZ, RZ, R0 ;  /* 0x000000ffff048224 */ /* 0x000fe200078e0000 */
[----:B------:R-:W-:Y:S06]  /*09a0*/  @!P0 BRA `(.L_x_9) ;  /* 0x0000000000408947 */ /* 0x000fec0003800000 */
[----:B------:R-:W-:-:S13]  /*09b0*/  FSETP.GEU.FTZ.AND P0, PT, R0, RZ, PT ;  /* 0x000000ff0000720b */ /* 0x000fda0003f1e000 */
[----:B------:R-:W-:Y:S01]  /*09c0*/  @!P0 MOV R4, 0x7fffffff ;  /* 0x7fffffff00048802 */ /* 0x000fe20000000f00 */
[----:B------:R-:W-:Y:S06]  /*09d0*/  @!P0 BRA `(.L_x_9) ;  /* 0x0000000000348947 */ /* 0x000fec0003800000 */
[----:B------:R-:W-:-:S13]  /*09e0*/  FSETP.GTU.FTZ.AND P0, PT, |R0|, +INF , PT ;  /* 0x7f8000000000780b */ /* 0x000fda0003f1c200 */
[----:B------:R-:W-:Y:S01]  /*09f0*/  @P0 FADD.FTZ R4, R0, 1 ;  /* 0x3f80000000040421 */ /* 0x000fe20000010000 */
[----:B------:R-:W-:Y:S06]  /*0a00*/  @P0 BRA `(.L_x_9) ;  /* 0x0000000000280947 */ /* 0x000fec0003800000 */
[----:B------:R-:W-:-:S13]  /*0a10*/  FSETP.NEU.FTZ.AND P0, PT, |R0|, +INF , PT ;  /* 0x7f8000000000780b */ /* 0x000fda0003f1d200 */
[----:B------:R-:W-:-:S04]  /*0a20*/  @P0 FFMA R5, R0, 1.84467440737095516160e+19, RZ ;  /* 0x5f80000000050823 */ /* 0x000fc800000000ff */
[----:B------:R-:W0:Y:S02]  /*0a30*/  @P0 MUFU.RSQ R4, R5 ;  /* 0x0000000500040308 */ /* 0x000e240000001400 */
[----:B0-----:R-:W-:Y:S01]  /*0a40*/  @P0 FMUL.FTZ R6, R5, R4 ;  /* 0x0000000405060220 */ /* 0x001fe20000410000 */
[----:B------:R-:W-:Y:S01]  /*0a50*/  @P0 FMUL.FTZ R8, R4, 0.5 ;  /* 0x3f00000004080820 */ /* 0x000fe20000410000 */
[----:B------:R-:W-:Y:S02]  /*0a60*/  @!P0 MOV R4, R0 ;  /* 0x0000000000048202 */ /* 0x000fe40000000f00 */
[----:B------:R-:W-:-:S04]  /*0a70*/  @P0 FADD.FTZ R7, -R6, -RZ ;  /* 0x800000ff06070221 */ /* 0x000fc80000010100 */
[----:B------:R-:W-:-:S04]  /*0a80*/  @P0 FFMA R7, R6, R7, R5 ;  /* 0x0000000706070223 */ /* 0x000fc80000000005 */
[----:B------:R-:W-:-:S04]  /*0a90*/  @P0 FFMA R7, R7, R8, R6 ;  /* 0x0000000807070223 */ /* 0x000fc80000000006 */
[----:B------:R-:W-:-:S07]  /*0aa0*/  @P0 FMUL.FTZ R4, R7, 2.3283064365386962891e-10 ;  /* 0x2f80000007040820 */ /* 0x000fce0000410000 */
.L_x_9:
[----:B------:R-:W-:Y:S02]  /*0ab0*/  HFMA2 R5, -RZ, RZ, 0, 0 ;  /* 0x00000000ff057431 */ /* 0x000fe400000001ff */
[----:B------:R-:W-:Y:S01]  /*0ac0*/  IMAD.MOV.U32 R7, RZ, RZ, R4 ;  /* 0x000000ffff077224 */ /* 0x000fe200078e0004 */
[----:B------:R-:W-:-:S04]  /*0ad0*/  MOV R4, R9 ;  /* 0x0000000900047202 */ /* 0x000fc80000000f00 */
[----:B------:R-:W-:Y:S05]  /*0ae0*/  RET.REL.NODEC R4 `(_Z6grid3Diiii) ;  /* 0xfffffff404447950 */ /* 0x000fea0003c3ffff */
.L_x_10:
[----:B------:R-:W-:-:S00]  /*0af0*/  BRA `(.L_x_10) ;  /* 0xfffffffc00fc7947 */ /* 0x000fc0000383ffff */
[----:B------:R-:W-:-:S00]  /*0b00*/  NOP ;  /* 0x0000000000007918 */ /* 0x000fc00000000000 */
[----:B------:R-:W-:-:S00]  /*0b10*/  NOP ;  /* 0x0000000000007918 */ /* 0x000fc00000000000 */
[----:B------:R-:W-:-:S00]  /*0b20*/  NOP ;  /* 0x0000000000007918 */ /* 0x000fc00000000000 */
[----:B------:R-:W-:-:S00]  /*0b30*/  NOP ;  /* 0x0000000000007918 */ /* 0x000fc00000000000 */
[----:B------:R-:W-:-:S00]  /*0b40*/  NOP ;  /* 0x0000000000007918 */ /* 0x000fc00000000000 */
[----:B------:R-:W-:-:S00]  /*0b50*/  NOP ;  /* 0x0000000000007918 */ /* 0x000fc00000000000 */
[----:B------:R-:W-:-:S00]  /*0b60*/  NOP ;  /* 0x0000000000007918 */ /* 0x000fc00000000000 */
[----:B------:R-:W-:-:S00]  /*0b70*/  NOP ;  /* 0x0000000000007918 */ /* 0x000fc00000000000 */
.L_x_11:


//--------------------- .nv.global.init           --------------------------
	.section	.nv.global.init,"aw",@progbits
.nv.global.init:
	.type		$str,@object
	.size		$str,($str$2 - $str)
$str:
        /*0000*/ 	.byte	0x61, 0x72, 0x72, 0x61, 0x79, 0x5f, 0x73, 0x69, 0x7a, 0x65, 0x20, 0x25, 0x33, 0x64, 0x20, 0x78
        /*0010*/ 	.byte	0x20, 0x25, 0x33, 0x64, 0x20, 0x78, 0x20, 0x25, 0x33, 0x64, 0x20, 0x3d, 0x20, 0x25, 0x64, 0x0a
        /*0020*/ 	.byte	0x00
	.type		$str$2,@object
	.size		$str$2,($str$1 - $str$2)
$str$2:
        /*0021*/ 	.byte	0x74, 0x68, 0x72, 0x65, 0x61, 0x64, 0x20, 0x67, 0x72, 0x69, 0x64, 0x20, 0x25, 0x33, 0x64, 0x20
        /*0031*/ 	.byte	0x78, 0x20, 0x25, 0x33, 0x64, 0x20, 0x78, 0x20, 0x25, 0x33, 0x64, 0x20, 0x3d, 0x20, 0x25, 0x64
        /*0041*/ 	.byte	0x0a, 0x00
	.type		$str$1,@object
	.size		$str$1,($str$3 - $str$1)
$str$1:
        /*0043*/ 	.byte	0x74, 0x68, 0x72, 0x65, 0x61, 0x64, 0x20, 0x62, 0x6c, 0x6f, 0x63, 0x6b, 0x20, 0x25, 0x33, 0x64
        /*0053*/ 	.byte	0x20, 0x78, 0x20, 0x25, 0x33, 0x64, 0x20, 0x78, 0x20, 0x25, 0x33, 0x64, 0x20, 0x3d, 0x20, 0x25
        /*0063*/ 	.byte	0x64, 0x0a, 0x00
	.type		$str$3,@object
	.size		$str$3,($str$4 - $str$3)
$str$3:
        /*0066*/ 	.byte	0x74, 0x6f, 0x74, 0x61, 0x6c, 0x20, 0x6e, 0x75, 0x6d, 0x62, 0x65, 0x72, 0x20, 0x6f, 0x66, 0x20
        /*0076*/ 	.byte	0x74, 0x68, 0x72, 0x65, 0x61, 0x64, 0x73, 0x20, 0x69, 0x6e, 0x20, 0x67, 0x72, 0x69, 0x64, 0x20
        /*0086*/ 	.byte	0x25, 0x64, 0x0a, 0x00
	.type		$str$4,@object
	.size		$str$4,($str$5 - $str$4)
$str$4:
        /*008a*/ 	.byte	0x61, 0x5b, 0x25, 0x64, 0x5d, 0x20, 0x5b, 0x25, 0x64, 0x5d, 0x20, 0x5b, 0x25, 0x64, 0x5d, 0x20
        /*009a*/ 	.byte	0x3d, 0x20, 0x25, 0x69, 0x20, 0x61, 0x6e, 0x64, 0x20, 0x62, 0x5b, 0x25, 0x64, 0x5d, 0x20, 0x5b
        /*00aa*/ 	.byte	0x25, 0x64, 0x5d, 0x20, 0x5b, 0x25, 0x64, 0x5d, 0x20, 0x3d, 0x20, 0x25, 0x66, 0x0a, 0x00
	.type		$str$5,@object
	.size		$str$5,(.L_7 - $str$5)
$str$5:
        /*00b9*/ 	.byte	0x66, 0x6f, 0x72, 0x20, 0x74, 0x68, 0x72, 0x65, 0x61, 0x64, 0x20, 0x77, 0x69, 0x74, 0x68, 0x20
        /*00c9*/ 	.byte	0x33, 0x44, 0x2d, 0x72, 0x61, 0x6e, 0x6b, 0x20, 0x25, 0x64, 0x20, 0x31, 0x44, 0x2d, 0x72, 0x61
        /*00d9*/ 	.byte	0x6e, 0x6b, 0x20, 0x25, 0x64, 0x20, 0x62, 0x6c, 0x6f, 0x63, 0x6b, 0x20, 0x72, 0x61, 0x6e, 0x6b
        /*00e9*/ 	.byte	0x20, 0x69, 0x6e, 0x20, 0x67, 0x72, 0x69, 0x64, 0x20, 0x25, 0x64, 0x0a, 0x00
.L_7:


//--------------------- .nv.shared.reserved.0     --------------------------
	.section	.nv.shared.reserved.0,"aw",@nobits
	.weak		__nv_reservedSMEM_offset_0_alias
	.size		__nv_reservedSMEM_offset_0_alias, 0, 64
	.other		__nv_reservedSMEM_offset_0_alias,@"STO_CUDA_RESERVED_SHARED STV_DEFAULT"
__nv_reservedSMEM_offset_0_alias:
	.zero		0
	.zero		64


//--------------------- .nv.global                --------------------------
	.section	.nv.global,"aw",@nobits
	.align	4
.nv.global:
	.type		a,@object
	.size		a,(b - a)
a:
	.zero		268435456
	.type		b,@object
	.size		b,(.L_1 - b)
b:
	.zero		268435456
.L_1:


//--------------------- .nv.constant0._Z6grid3Diiii --------------------------
	.section	.nv.constant0._Z6grid3Diiii,"a",@progbits
	.sectionflags	@""
	.align	4
.nv.constant0._Z6grid3Diiii:
	.zero		912


//--------------------- SYMBOLS --------------------------

	.type		.nv.reservedSmem.offset0,@object
	.size		.nv.reservedSmem.offset0,0x4
	.type		vprintf,@function
